//
// Generated by NVIDIA NVVM Compiler
//
// Compiler Build ID: CL-36424714
// Cuda compilation tools, release 13.0, V13.0.88
// Based on NVVM 20.0.0
//

.version 9.0
.target sm_100
.address_size 64

	// .globl	_Z17vector_add_block1PiS_S_i
.extern .func  (.param .b32 func_retval0) vprintf
(
	.param .b64 vprintf_param_0,
	.param .b64 vprintf_param_1
)
;
.global .align 1 .b8 $str[46] = {9, 32, 116, 104, 114, 101, 97, 100, 73, 100, 120, 46, 120, 32, 61, 32, 37, 100, 44, 116, 104, 114, 101, 97, 100, 73, 100, 120, 46, 121, 32, 61, 32, 37, 100, 44, 116, 105, 100, 32, 61, 32, 37, 100, 10};
.global .align 1 .b8 $str$1[45] = {9, 32, 116, 104, 114, 101, 97, 100, 73, 100, 120, 46, 120, 32, 61, 32, 37, 100, 44, 98, 108, 111, 99, 107, 73, 100, 120, 46, 120, 32, 61, 32, 37, 100, 44, 116, 105, 100, 32, 61, 32, 37, 100, 10};
.global .align 1 .b8 $str$2[74] = {9, 32, 98, 108, 111, 99, 107, 32, 61, 32, 40, 37, 100, 44, 37, 100, 41, 44, 116, 104, 114, 101, 97, 100, 32, 61, 32, 40, 37, 100, 44, 37, 100, 41, 44, 116, 105, 100, 32, 61, 32, 37, 100, 44, 105, 110, 100, 101, 120, 32, 61, 32, 37, 100, 44, 105, 100, 120, 32, 61, 32, 37, 100, 44, 105, 100, 121, 32, 61, 32, 37, 100, 10};

.visible .entry _Z17vector_add_block1PiS_S_i(
	.param .u64 .ptr .align 1 _Z17vector_add_block1PiS_S_i_param_0,
	.param .u64 .ptr .align 1 _Z17vector_add_block1PiS_S_i_param_1,
	.param .u64 .ptr .align 1 _Z17vector_add_block1PiS_S_i_param_2,
	.param .u32 _Z17vector_add_block1PiS_S_i_param_3
)
{
	.reg .pred 	%p<2>;
	.reg .b32 	%r<6>;
	.reg .b64 	%rd<11>;

	ld.param.u64 	%rd1, [_Z17vector_add_block1PiS_S_i_param_0];
	ld.param.u64 	%rd2, [_Z17vector_add_block1PiS_S_i_param_1];
	ld.param.u64 	%rd3, [_Z17vector_add_block1PiS_S_i_param_2];
	ld.param.u32 	%r2, [_Z17vector_add_block1PiS_S_i_param_3];
	mov.u32 	%r1, %tid.x;
	setp.ge.s32 	%p1, %r1, %r2;
	@%p1 bra 	$L__BB0_2;
	cvta.to.global.u64 	%rd4, %rd1;
	cvta.to.global.u64 	%rd5, %rd2;
	cvta.to.global.u64 	%rd6, %rd3;
	mul.wide.u32 	%rd7, %r1, 4;
	add.s64 	%rd8, %rd4, %rd7;
	ld.global.u32 	%r3, [%rd8];
	add.s64 	%rd9, %rd5, %rd7;
	ld.global.u32 	%r4, [%rd9];
	add.s32 	%r5, %r4, %r3;
	add.s64 	%rd10, %rd6, %rd7;
	st.global.u32 	[%rd10], %r5;
$L__BB0_2:
	ret;

}
	// .globl	_Z17vector_add_block2PiS_S_i
.visible .entry _Z17vector_add_block2PiS_S_i(
	.param .u64 .ptr .align 1 _Z17vector_add_block2PiS_S_i_param_0,
	.param .u64 .ptr .align 1 _Z17vector_add_block2PiS_S_i_param_1,
	.param .u64 .ptr .align 1 _Z17vector_add_block2PiS_S_i_param_2,
	.param .u32 _Z17vector_add_block2PiS_S_i_param_3
)
{
	.local .align 8 .b8 	__local_depot1[16];
	.reg .b64 	%SP;
	.reg .b64 	%SPL;
	.reg .pred 	%p<2>;
	.reg .b32 	%r<11>;
	.reg .b64 	%rd<15>;

	mov.u64 	%SPL, __local_depot1;
	cvta.local.u64 	%SP, %SPL;
	ld.param.u64 	%rd1, [_Z17vector_add_block2PiS_S_i_param_0];
	ld.param.u64 	%rd2, [_Z17vector_add_block2PiS_S_i_param_1];
	ld.param.u64 	%rd3, [_Z17vector_add_block2PiS_S_i_param_2];
	ld.param.u32 	%r2, [_Z17vector_add_block2PiS_S_i_param_3];
	add.u64 	%rd4, %SP, 0;
	add.u64 	%rd5, %SPL, 0;
	mov.u32 	%r3, %tid.x;
	mov.u32 	%r4, %tid.y;
	mov.u32 	%r5, %ntid.x;
	mad.lo.s32 	%r1, %r4, %r5, %r3;
	st.local.v2.u32 	[%rd5], {%r3, %r4};
	st.local.u32 	[%rd5+8], %r1;
	mov.u64 	%rd6, $str;
	cvta.global.u64 	%rd7, %rd6;
	{ // callseq 0, 0
	.param .b64 param0;
	st.param.b64 	[param0], %rd7;
	.param .b64 param1;
	st.param.b64 	[param1], %rd4;
	.param .b32 retval0;
	call.uni (retval0), 
	vprintf, 
	(
	param0, 
	param1
	);
	ld.param.b32 	%r6, [retval0];
	} // callseq 0
	setp.ge.s32 	%p1, %r1, %r2;
	@%p1 bra 	$L__BB1_2;
	cvta.to.global.u64 	%rd8, %rd1;
	cvta.to.global.u64 	%rd9, %rd2;
	cvta.to.global.u64 	%rd10, %rd3;
	mul.wide.u32 	%rd11, %r1, 4;
	add.s64 	%rd12, %rd8, %rd11;
	ld.global.u32 	%r8, [%rd12];
	add.s64 	%rd13, %rd9, %rd11;
	ld.global.u32 	%r9, [%rd13];
	add.s32 	%r10, %r9, %r8;
	add.s64 	%rd14, %rd10, %rd11;
	st.global.u32 	[%rd14], %r10;
$L__BB1_2:
	ret;

}
	// .globl	_Z23vector_add_grid1_block1PiS_S_i
.visible .entry _Z23vector_add_grid1_block1PiS_S_i(
	.param .u64 .ptr .align 1 _Z23vector_add_grid1_block1PiS_S_i_param_0,
	.param .u64 .ptr .align 1 _Z23vector_add_grid1_block1PiS_S_i_param_1,
	.param .u64 .ptr .align 1 _Z23vector_add_grid1_block1PiS_S_i_param_2,
	.param .u32 _Z23vector_add_grid1_block1PiS_S_i_param_3
)
{
	.local .align 8 .b8 	__local_depot2[16];
	.reg .b64 	%SP;
	.reg .b64 	%SPL;
	.reg .pred 	%p<2>;
	.reg .b32 	%r<11>;
	.reg .b64 	%rd<15>;

	mov.u64 	%SPL, __local_depot2;
	cvta.local.u64 	%SP, %SPL;
	ld.param.u64 	%rd1, [_Z23vector_add_grid1_block1PiS_S_i_param_0];
	ld.param.u64 	%rd2, [_Z23vector_add_grid1_block1PiS_S_i_param_1];
	ld.param.u64 	%rd3, [_Z23vector_add_grid1_block1PiS_S_i_param_2];
	ld.param.u32 	%r2, [_Z23vector_add_grid1_block1PiS_S_i_param_3];
	add.u64 	%rd4, %SP, 0;
	add.u64 	%rd5, %SPL, 0;
	mov.u32 	%r3, %ctaid.x;
	mov.u32 	%r4, %nctaid.x;
	mov.u32 	%r5, %tid.x;
	mad.lo.s32 	%r1, %r3, %r4, %r5;
	st.local.v2.u32 	[%rd5], {%r5, %r3};
	st.local.u32 	[%rd5+8], %r1;
	mov.u64 	%rd6, $str$1;
	cvta.global.u64 	%rd7, %rd6;
	{ // callseq 1, 0
	.param .b64 param0;
	st.param.b64 	[param0], %rd7;
	.param .b64 param1;
	st.param.b64 	[param1], %rd4;
	.param .b32 retval0;
	call.uni (retval0), 
	vprintf, 
	(
	param0, 
	param1
	);
	ld.param.b32 	%r6, [retval0];
	} // callseq 1
	setp.ge.s32 	%p1, %r1, %r2;
	@%p1 bra 	$L__BB2_2;
	cvta.to.global.u64 	%rd8, %rd1;
	cvta.to.global.u64 	%rd9, %rd2;
	cvta.to.global.u64 	%rd10, %rd3;
	mul.wide.s32 	%rd11, %r1, 4;
	add.s64 	%rd12, %rd8, %rd11;
	ld.global.u32 	%r8, [%rd12];
	add.s64 	%rd13, %rd9, %rd11;
	ld.global.u32 	%r9, [%rd13];
	add.s32 	%r10, %r9, %r8;
	add.s64 	%rd14, %rd10, %rd11;
	st.global.u32 	[%rd14], %r10;
$L__BB2_2:
	ret;

}
	// .globl	_Z23vector_add_grid2_block2PiS_S_i
.visible .entry _Z23vector_add_grid2_block2PiS_S_i(
	.param .u64 .ptr .align 1 _Z23vector_add_grid2_block2PiS_S_i_param_0,
	.param .u64 .ptr .align 1 _Z23vector_add_grid2_block2PiS_S_i_param_1,
	.param .u64 .ptr .align 1 _Z23vector_add_grid2_block2PiS_S_i_param_2,
	.param .u32 _Z23vector_add_grid2_block2PiS_S_i_param_3
)
{
	.local .align 16 .b8 	__local_depot3[32];
	.reg .b64 	%SP;
	.reg .b64 	%SPL;
	.reg .pred 	%p<2>;
	.reg .b32 	%r<21>;
	.reg .b64 	%rd<15>;

	mov.u64 	%SPL, __local_depot3;
	cvta.local.u64 	%SP, %SPL;
	ld.param.u64 	%rd1, [_Z23vector_add_grid2_block2PiS_S_i_param_0];
	ld.param.u64 	%rd2, [_Z23vector_add_grid2_block2PiS_S_i_param_1];
	ld.param.u64 	%rd3, [_Z23vector_add_grid2_block2PiS_S_i_param_2];
	ld.param.u32 	%r2, [_Z23vector_add_grid2_block2PiS_S_i_param_3];
	add.u64 	%rd4, %SP, 0;
	add.u64 	%rd5, %SPL, 0;
	mov.u32 	%r3, %ctaid.x;
	mov.u32 	%r4, %ctaid.y;
	mov.u32 	%r5, %nctaid.x;
	mad.lo.s32 	%r6, %r4, %r5, %r3;
	mov.u32 	%r7, %ntid.x;
	mov.u32 	%r8, %ntid.y;
	mov.u32 	%r9, %tid.y;
	mov.u32 	%r10, %tid.x;
	mad.lo.s32 	%r11, %r6, %r8, %r9;
	mad.lo.s32 	%r1, %r11, %r7, %r10;
	mad.lo.s32 	%r12, %r3, %r7, %r10;
	mad.lo.s32 	%r13, %r4, %r8, %r9;
	shl.b32 	%r14, %r13, 2;
	add.s32 	%r15, %r14, %r12;
	st.local.v4.u32 	[%rd5], {%r3, %r4, %r10, %r9};
	st.local.v4.u32 	[%rd5+16], {%r1, %r15, %r12, %r13};
	mov.u64 	%rd6, $str$2;
	cvta.global.u64 	%rd7, %rd6;
	{ // callseq 2, 0
	.param .b64 param0;
	st.param.b64 	[param0], %rd7;
	.param .b64 param1;
	st.param.b64 	[param1], %rd4;
	.param .b32 retval0;
	call.uni (retval0), 
	vprintf, 
	(
	param0, 
	param1
	);
	ld.param.b32 	%r16, [retval0];
	} // callseq 2
	setp.ge.s32 	%p1, %r15, %r2;
	@%p1 bra 	$L__BB3_2;
	cvta.to.global.u64 	%rd8, %rd1;
	cvta.to.global.u64 	%rd9, %rd2;
	cvta.to.global.u64 	%rd10, %rd3;
	mul.wide.s32 	%rd11, %r1, 4;
	add.s64 	%rd12, %rd8, %rd11;
	ld.global.u32 	%r18, [%rd12];
	add.s64 	%rd13, %rd9, %rd11;
	ld.global.u32 	%r19, [%rd13];
	add.s32 	%r20, %r19, %r18;
	add.s64 	%rd14, %rd10, %rd11;
	st.global.u32 	[%rd14], %r20;
$L__BB3_2:
	ret;

}


// ===== COMPILED SASS (sm_100) =====

	.target	sm_100

	.elftype	@"ET_EXEC"


//--------------------- .note.nv.tkinfo           --------------------------
	.section	.note.nv.tkinfo,"",@"SHT_NOTE"
	.sectionflags	@"SHF_NOTE_NV_TKINFO"
	.tkinfo
        /*0018*/ 	.word	0x00000002
        /*0030*/ 	.string	""
        /*0030*/ 	.string	"ptxas"
        /*0030*/ 	.string	"Cuda compilation tools, release 13.0, V13.0.88"
        /*0030*/ 	.string	"Build cuda_13.0.r13.0/compiler.36424714_0"
        /*0030*/ 	.string	"-arch sm_100 -m 64 "



//--------------------- .note.nv.cuinfo           --------------------------
	.section	.note.nv.cuinfo,"",@"SHT_NOTE"
	.sectionflags	@"SHF_NOTE_NV_CUINFO"
        /*0018*/ 	.short	0x0002
        /*001a*/ 	.short	0x0064
        /*001c*/ 	.short	0x0082
	.zero		2


//--------------------- .nv.info                  --------------------------
	.section	.nv.info,"",@"SHT_CUDA_INFO"
	.align	4


	//----- nvinfo : EIATTR_REGCOUNT
	.align		4
        /*0000*/ 	.byte	0x04, 0x2f
        /*0002*/ 	.short	(.L_4 - .L_3)
	.align		4
.L_3:
        /*0004*/ 	.word	index@(_Z17vector_add_block1PiS_S_i)
        /*0008*/ 	.word	0x0000000c


	//----- nvinfo : EIATTR_FRAME_SIZE
	.align		4
.L_4:
        /*000c*/ 	.byte	0x04, 0x11
        /*000e*/ 	.short	(.L_6 - .L_5)
	.align		4
.L_5:
        /*0010*/ 	.word	index@(_Z17vector_add_block1PiS_S_i)
        /*0014*/ 	.word	0x00000000


	//----- nvinfo : EIATTR_REGCOUNT
	.align		4
.L_6:
        /*0018*/ 	.byte	0x04, 0x2f
        /*001a*/ 	.short	(.L_8 - .L_7)
	.align		4
.L_7:
        /*001c*/ 	.word	index@(_Z17vector_add_block2PiS_S_i)
        /*0020*/ 	.word	0x00000018


	//----- nvinfo : EIATTR_FRAME_SIZE
	.align		4
.L_8:
        /*0024*/ 	.byte	0x04, 0x11
        /*0026*/ 	.short	(.L_10 - .L_9)
	.align		4
.L_9:
        /*0028*/ 	.word	index@(_Z17vector_add_block2PiS_S_i)
        /*002c*/ 	.word	0x00000010


	//----- nvinfo : EIATTR_REGCOUNT
	.align		4
.L_10:
        /*0030*/ 	.byte	0x04, 0x2f
        /*0032*/ 	.short	(.L_12 - .L_11)
	.align		4
.L_11:
        /*0034*/ 	.word	index@(_Z23vector_add_grid1_block1PiS_S_i)
        /*0038*/ 	.word	0x00000018


	//----- nvinfo : EIATTR_FRAME_SIZE
	.align		4
.L_12:
        /*003c*/ 	.byte	0x04, 0x11
        /*003e*/ 	.short	(.L_14 - .L_13)
	.align		4
.L_13:
        /*0040*/ 	.word	index@(_Z23vector_add_grid1_block1PiS_S_i)
        /*0044*/ 	.word	0x00000010


	//----- nvinfo : EIATTR_REGCOUNT
	.align		4
.L_14:
        /*0048*/ 	.byte	0x04, 0x2f
        /*004a*/ 	.short	(.L_16 - .L_15)
	.align		4
.L_15:
        /*004c*/ 	.word	index@(_Z23vector_add_grid2_block2PiS_S_i)
        /*0050*/ 	.word	0x00000018


	//----- nvinfo : EIATTR_FRAME_SIZE
	.align		4
.L_16:
        /*0054*/ 	.byte	0x04, 0x11
        /*0056*/ 	.short	(.L_18 - .L_17)
	.align		4
.L_17:
        /*0058*/ 	.word	index@(_Z23vector_add_grid2_block2PiS_S_i)
        /*005c*/ 	.word	0x00000020


	//----- nvinfo : EIATTR_MIN_STACK_SIZE
	.align		4
.L_18:
        /*0060*/ 	.byte	0x04, 0x12
        /*0062*/ 	.short	(.L_20 - .L_19)
	.align		4
.L_19:
        /*0064*/ 	.word	index@(_Z23vector_add_grid2_block2PiS_S_i)
        /*0068*/ 	.word	0x00000020


	//----- nvinfo : EIATTR_MIN_STACK_SIZE
	.align		4
.L_20:
        /*006c*/ 	.byte	0x04, 0x12
        /*006e*/ 	.short	(.L_22 - .L_21)
	.align		4
.L_21:
        /*0070*/ 	.word	index@(_Z23vector_add_grid1_block1PiS_S_i)
        /*0074*/ 	.word	0x00000010


	//----- nvinfo : EIATTR_MIN_STACK_SIZE
	.align		4
.L_22:
        /*0078*/ 	.byte	0x04, 0x12
        /*007a*/ 	.short	(.L_24 - .L_23)
	.align		4
.L_23:
        /*007c*/ 	.word	index@(_Z17vector_add_block2PiS_S_i)
        /*0080*/ 	.word	0x00000010


	//----- nvinfo : EIATTR_MIN_STACK_SIZE
	.align		4
.L_24:
        /*0084*/ 	.byte	0x04, 0x12
        /*0086*/ 	.short	(.L_26 - .L_25)
	.align		4
.L_25:
        /*0088*/ 	.word	index@(_Z17vector_add_block1PiS_S_i)
        /*008c*/ 	.word	0x00000000
.L_26:


//--------------------- .nv.compat                --------------------------
	.section	.nv.compat,"",@"SHT_CUDA_COMPAT_INFO"
	.align	4
        /*0000*/ 	.byte	0x02, 0x09, 0x00, 0x00, 0x02, 0x02, 0x01, 0x00, 0x02, 0x05, 0x05, 0x00, 0x03, 0x07, 0x01, 0x01
        /*0010*/ 	.byte	0x02, 0x03, 0x00, 0x00, 0x02, 0x06, 0x01, 0x00, 0x04, 0x0b, 0x08, 0x00, 0x09, 0x00, 0x00, 0x00
        /*0020*/ 	.byte	0x00, 0x00, 0x00, 0x00


//--------------------- .nv.info._Z23vector_add_grid2_block2PiS_S_i --------------------------
	.section	.nv.info._Z23vector_add_grid2_block2PiS_S_i,"",@"SHT_CUDA_INFO"
	.sectionflags	@""
	.align	4


	//----- nvinfo : EIATTR_CUDA_API_VERSION
	.align		4
        /*0000*/ 	.byte	0x04, 0x37
        /*0002*/ 	.short	(.L_28 - .L_27)
.L_27:
        /*0004*/ 	.word	0x00000082


	//----- nvinfo : EIATTR_KPARAM_INFO
	.align		4
.L_28:
        /*0008*/ 	.byte	0x04, 0x17
        /*000a*/ 	.short	(.L_30 - .L_29)
.L_29:
        /*000c*/ 	.word	0x00000000
        /*0010*/ 	.short	0x0003
        /*0012*/ 	.short	0x0018
        /*0014*/ 	.byte	0x00, 0xf0, 0x11, 0x00


	//----- nvinfo : EIATTR_KPARAM_INFO
	.align		4
.L_30:
        /*0018*/ 	.byte	0x04, 0x17
        /*001a*/ 	.short	(.L_32 - .L_31)
.L_31:
        /*001c*/ 	.word	0x00000000
        /*0020*/ 	.short	0x0002
        /*0022*/ 	.short	0x0010
        /*0024*/ 	.byte	0x00, 0xf5, 0x21, 0x00


	//----- nvinfo : EIATTR_KPARAM_INFO
	.align		4
.L_32:
        /*0028*/ 	.byte	0x04, 0x17
        /*002a*/ 	.short	(.L_34 - .L_33)
.L_33:
        /*002c*/ 	.word	0x00000000
        /*0030*/ 	.short	0x0001
        /*0032*/ 	.short	0x0008
        /*0034*/ 	.byte	0x00, 0xf5, 0x21, 0x00


	//----- nvinfo : EIATTR_KPARAM_INFO
	.align		4
.L_34:
        /*0038*/ 	.byte	0x04, 0x17
        /*003a*/ 	.short	(.L_36 - .L_35)
.L_35:
        /*003c*/ 	.word	0x00000000
        /*0040*/ 	.short	0x0000
        /*0042*/ 	.short	0x0000
        /*0044*/ 	.byte	0x00, 0xf5, 0x21, 0x00


	//----- nvinfo : EIATTR_SPARSE_MMA_MASK
	.align		4
.L_36:
        /*0048*/ 	.byte	0x03, 0x50
        /*004a*/ 	.short	0x0000


	//----- nvinfo : EIATTR_MAXREG_COUNT
	.align		4
        /*004c*/ 	.byte	0x03, 0x1b
        /*004e*/ 	.short	0x00ff


	//----- nvinfo : EIATTR_EXTERNS
	.align		4
        /*0050*/ 	.byte	0x04, 0x0f
        /*0052*/ 	.short	(.L_38 - .L_37)


	//   ....[0]....
	.align		4
.L_37:
        /*0054*/ 	.word	index@(vprintf)


	//----- nvinfo : EIATTR_MERCURY_ISA_VERSION
	.align		4
.L_38:
        /*0058*/ 	.byte	0x03, 0x5f
        /*005a*/ 	.short	0x0101


	//----- nvinfo : EIATTR_VRC_CTA_INIT_COUNT
	.align		4
        /*005c*/ 	.byte	0x02, 0x4a
	.zero		1
	.zero		1


	//----- nvinfo : EIATTR_SYSCALL_OFFSETS
	.align		4
        /*0060*/ 	.byte	0x04, 0x46
        /*0062*/ 	.short	(.L_40 - .L_39)


	//   ....[0]....
.L_39:
        /*0064*/ 	.word	0x000001b0


	//----- nvinfo : EIATTR_EXIT_INSTR_OFFSETS
	.align		4
.L_40:
        /*0068*/ 	.byte	0x04, 0x1c
        /*006a*/ 	.short	(.L_42 - .L_41)


	//   ....[0]....
.L_41:
        /*006c*/ 	.word	0x000001e0


	//   ....[1]....
        /*0070*/ 	.word	0x000002a0


	//----- nvinfo : EIATTR_CRS_STACK_SIZE
	.align		4
.L_42:
        /*0074*/ 	.byte	0x04, 0x1e
        /*0076*/ 	.short	(.L_44 - .L_43)
.L_43:
        /*0078*/ 	.word	0x00000000


	//----- nvinfo : EIATTR_CBANK_PARAM_SIZE
	.align		4
.L_44:
        /*007c*/ 	.byte	0x03, 0x19
        /*007e*/ 	.short	0x001c


	//----- nvinfo : EIATTR_PARAM_CBANK
	.align		4
        /*0080*/ 	.byte	0x04, 0x0a
        /*0082*/ 	.short	(.L_46 - .L_45)
	.align		4
.L_45:
        /*0084*/ 	.word	index@(.nv.constant0._Z23vector_add_grid2_block2PiS_S_i)
        /*0088*/ 	.short	0x0380
        /*008a*/ 	.short	0x001c


	//----- nvinfo : EIATTR_SW_WAR
	.align		4
.L_46:
        /*008c*/ 	.byte	0x04, 0x36
        /*008e*/ 	.short	(.L_48 - .L_47)
.L_47:
        /*0090*/ 	.word	0x00000008
.L_48:


//--------------------- .nv.info._Z23vector_add_grid1_block1PiS_S_i --------------------------
	.section	.nv.info._Z23vector_add_grid1_block1PiS_S_i,"",@"SHT_CUDA_INFO"
	.sectionflags	@""
	.align	4


	//----- nvinfo : EIATTR_CUDA_API_VERSION
	.align		4
        /*0000*/ 	.byte	0x04, 0x37
        /*0002*/ 	.short	(.L_50 - .L_49)
.L_49:
        /*0004*/ 	.word	0x00000082


	//----- nvinfo : EIATTR_KPARAM_INFO
	.align		4
.L_50:
        /*0008*/ 	.byte	0x04, 0x17
        /*000a*/ 	.short	(.L_52 - .L_51)
.L_51:
        /*000c*/ 	.word	0x00000000
        /*0010*/ 	.short	0x0003
        /*0012*/ 	.short	0x0018
        /*0014*/ 	.byte	0x00, 0xf0, 0x11, 0x00


	//----- nvinfo : EIATTR_KPARAM_INFO
	.align		4
.L_52:
        /*0018*/ 	.byte	0x04, 0x17
        /*001a*/ 	.short	(.L_54 - .L_53)
.L_53:
        /*001c*/ 	.word	0x00000000
        /*0020*/ 	.short	0x0002
        /*0022*/ 	.short	0x0010
        /*0024*/ 	.byte	0x00, 0xf5, 0x21, 0x00


	//----- nvinfo : EIATTR_KPARAM_INFO
	.align		4
.L_54:
        /*0028*/ 	.byte	0x04, 0x17
        /*002a*/ 	.short	(.L_56 - .L_55)
.L_55:
        /*002c*/ 	.word	0x00000000
        /*0030*/ 	.short	0x0001
        /*0032*/ 	.short	0x0008
        /*0034*/ 	.byte	0x00, 0xf5, 0x21, 0x00


	//----- nvinfo : EIATTR_KPARAM_INFO
	.align		4
.L_56:
        /*0038*/ 	.byte	0x04, 0x17
        /*003a*/ 	.short	(.L_58 - .L_57)
.L_57:
        /*003c*/ 	.word	0x00000000
        /*0040*/ 	.short	0x0000
        /*0042*/ 	.short	0x0000
        /*0044*/ 	.byte	0x00, 0xf5, 0x21, 0x00


	//----- nvinfo : EIATTR_SPARSE_MMA_MASK
	.align		4
.L_58:
        /*0048*/ 	.byte	0x03, 0x50
        /*004a*/ 	.short	0x0000


	//----- nvinfo : EIATTR_MAXREG_COUNT
	.align		4
        /*004c*/ 	.byte	0x03, 0x1b
        /*004e*/ 	.short	0x00ff


	//----- nvinfo : EIATTR_EXTERNS
	.align		4
        /*0050*/ 	.byte	0x04, 0x0f
        /*0052*/ 	.short	(.L_60 - .L_59)


	//   ....[0]....
	.align		4
.L_59:
        /*0054*/ 	.word	index@(vprintf)


	//----- nvinfo : EIATTR_MERCURY_ISA_VERSION
	.align		4
.L_60:
        /*0058*/ 	.byte	0x03, 0x5f
        /*005a*/ 	.short	0x0101


	//----- nvinfo : EIATTR_VRC_CTA_INIT_COUNT
	.align		4
        /*005c*/ 	.byte	0x02, 0x4a
	.zero		1
	.zero		1


	//----- nvinfo : EIATTR_SYSCALL_OFFSETS
	.align		4
        /*0060*/ 	.byte	0x04, 0x46
        /*0062*/ 	.short	(.L_62 - .L_61)


	//   ....[0]....
.L_61:
        /*0064*/ 	.word	0x00000120


	//----- nvinfo : EIATTR_EXIT_INSTR_OFFSETS
	.align		4
.L_62:
        /*0068*/ 	.byte	0x04, 0x1c
        /*006a*/ 	.short	(.L_64 - .L_63)


	//   ....[0]....
.L_63:
        /*006c*/ 	.word	0x00000150


	//   ....[1]....
        /*0070*/ 	.word	0x00000210


	//----- nvinfo : EIATTR_CRS_STACK_SIZE
	.align		4
.L_64:
        /*0074*/ 	.byte	0x04, 0x1e
        /*0076*/ 	.short	(.L_66 - .L_65)
.L_65:
        /*0078*/ 	.word	0x00000000


	//----- nvinfo : EIATTR_CBANK_PARAM_SIZE
	.align		4
.L_66:
        /*007c*/ 	.byte	0x03, 0x19
        /*007e*/ 	.short	0x001c


	//----- nvinfo : EIATTR_PARAM_CBANK
	.align		4
        /*0080*/ 	.byte	0x04, 0x0a
        /*0082*/ 	.short	(.L_68 - .L_67)
	.align		4
.L_67:
        /*0084*/ 	.word	index@(.nv.constant0._Z23vector_add_grid1_block1PiS_S_i)
        /*0088*/ 	.short	0x0380
        /*008a*/ 	.short	0x001c


	//----- nvinfo : EIATTR_SW_WAR
	.align		4
.L_68:
        /*008c*/ 	.byte	0x04, 0x36
        /*008e*/ 	.short	(.L_70 - .L_69)
.L_69:
        /*0090*/ 	.word	0x00000008
.L_70:


//--------------------- .nv.info._Z17vector_add_block2PiS_S_i --------------------------
	.section	.nv.info._Z17vector_add_block2PiS_S_i,"",@"SHT_CUDA_INFO"
	.sectionflags	@""
	.align	4


	//----- nvinfo : EIATTR_CUDA_API_VERSION
	.align		4
        /*0000*/ 	.byte	0x04, 0x37
        /*0002*/ 	.short	(.L_72 - .L_71)
.L_71:
        /*0004*/ 	.word	0x00000082


	//----- nvinfo : EIATTR_KPARAM_INFO
	.align		4
.L_72:
        /*0008*/ 	.byte	0x04, 0x17
        /*000a*/ 	.short	(.L_74 - .L_73)
.L_73:
        /*000c*/ 	.word	0x00000000
        /*0010*/ 	.short	0x0003
        /*0012*/ 	.short	0x0018
        /*0014*/ 	.byte	0x00, 0xf0, 0x11, 0x00


	//----- nvinfo : EIATTR_KPARAM_INFO
	.align		4
.L_74:
        /*0018*/ 	.byte	0x04, 0x17
        /*001a*/ 	.short	(.L_76 - .L_75)
.L_75:
        /*001c*/ 	.word	0x00000000
        /*0020*/ 	.short	0x0002
        /*0022*/ 	.short	0x0010
        /*0024*/ 	.byte	0x00, 0xf5, 0x21, 0x00


	//----- nvinfo : EIATTR_KPARAM_INFO
	.align		4
.L_76:
        /*0028*/ 	.byte	0x04, 0x17
        /*002a*/ 	.short	(.L_78 - .L_77)
.L_77:
        /*002c*/ 	.word	0x00000000
        /*0030*/ 	.short	0x0001
        /*0032*/ 	.short	0x0008
        /*0034*/ 	.byte	0x00, 0xf5, 0x21, 0x00


	//----- nvinfo : EIATTR_KPARAM_INFO
	.align		4
.L_78:
        /*0038*/ 	.byte	0x04, 0x17
        /*003a*/ 	.short	(.L_80 - .L_79)
.L_79:
        /*003c*/ 	.word	0x00000000
        /*0040*/ 	.short	0x0000
        /*0042*/ 	.short	0x0000
        /*0044*/ 	.byte	0x00, 0xf5, 0x21, 0x00


	//----- nvinfo : EIATTR_SPARSE_MMA_MASK
	.align		4
.L_80:
        /*0048*/ 	.byte	0x03, 0x50
        /*004a*/ 	.short	0x0000


	//----- nvinfo : EIATTR_MAXREG_COUNT
	.align		4
        /*004c*/ 	.byte	0x03, 0x1b
        /*004e*/ 	.short	0x00ff


	//----- nvinfo : EIATTR_EXTERNS
	.align		4
        /*0050*/ 	.byte	0x04, 0x0f
        /*0052*/ 	.short	(.L_82 - .L_81)


	//   ....[0]....
	.align		4
.L_81:
        /*0054*/ 	.word	index@(vprintf)


	//----- nvinfo : EIATTR_MERCURY_ISA_VERSION
	.align		4
.L_82:
        /*0058*/ 	.byte	0x03, 0x5f
        /*005a*/ 	.short	0x0101


	//----- nvinfo : EIATTR_VRC_CTA_INIT_COUNT
	.align		4
        /*005c*/ 	.byte	0x02, 0x4a
	.zero		1
	.zero		1


	//----- nvinfo : EIATTR_SYSCALL_OFFSETS
	.align		4
        /*0060*/ 	.byte	0x04, 0x46
        /*0062*/ 	.short	(.L_84 - .L_83)


	//   ....[0]....
.L_83:
        /*0064*/ 	.word	0x00000120


	//----- nvinfo : EIATTR_EXIT_INSTR_OFFSETS
	.align		4
.L_84:
        /*0068*/ 	.byte	0x04, 0x1c
        /*006a*/ 	.short	(.L_86 - .L_85)


	//   ....[0]....
.L_85:
        /*006c*/ 	.word	0x00000150


	//   ....[1]....
        /*0070*/ 	.word	0x00000210


	//----- nvinfo : EIATTR_CRS_STACK_SIZE
	.align		4
.L_86:
        /*0074*/ 	.byte	0x04, 0x1e
        /*0076*/ 	.short	(.L_88 - .L_87)
.L_87:
        /*0078*/ 	.word	0x00000000


	//----- nvinfo : EIATTR_CBANK_PARAM_SIZE
	.align		4
.L_88:
        /*007c*/ 	.byte	0x03, 0x19
        /*007e*/ 	.short	0x001c


	//----- nvinfo : EIATTR_PARAM_CBANK
	.align		4
        /*0080*/ 	.byte	0x04, 0x0a
        /*0082*/ 	.short	(.L_90 - .L_89)
	.align		4
.L_89:
        /*0084*/ 	.word	index@(.nv.constant0._Z17vector_add_block2PiS_S_i)
        /*0088*/ 	.short	0x0380
        /*008a*/ 	.short	0x001c


	//----- nvinfo : EIATTR_SW_WAR
	.align		4
.L_90:
        /*008c*/ 	.byte	0x04, 0x36
        /*008e*/ 	.short	(.L_92 - .L_91)
.L_91:
        /*0090*/ 	.word	0x00000008
.L_92:


//--------------------- .nv.info._Z17vector_add_block1PiS_S_i --------------------------
	.section	.nv.info._Z17vector_add_block1PiS_S_i,"",@"SHT_CUDA_INFO"
	.sectionflags	@""
	.align	4


	//----- nvinfo : EIATTR_CUDA_API_VERSION
	.align		4
        /*0000*/ 	.byte	0x04, 0x37
        /*0002*/ 	.short	(.L_94 - .L_93)
.L_93:
        /*0004*/ 	.word	0x00000082


	//----- nvinfo : EIATTR_KPARAM_INFO
	.align		4
.L_94:
        /*0008*/ 	.byte	0x04, 0x17
        /*000a*/ 	.short	(.L_96 - .L_95)
.L_95:
        /*000c*/ 	.word	0x00000000
        /*0010*/ 	.short	0x0003
        /*0012*/ 	.short	0x0018
        /*0014*/ 	.byte	0x00, 0xf0, 0x11, 0x00


	//----- nvinfo : EIATTR_KPARAM_INFO
	.align		4
.L_96:
        /*0018*/ 	.byte	0x04, 0x17
        /*001a*/ 	.short	(.L_98 - .L_97)
.L_97:
        /*001c*/ 	.word	0x00000000
        /*0020*/ 	.short	0x0002
        /*0022*/ 	.short	0x0010
        /*0024*/ 	.byte	0x00, 0xf5, 0x21, 0x00


	//----- nvinfo : EIATTR_KPARAM_INFO
	.align		4
.L_98:
        /*0028*/ 	.byte	0x04, 0x17
        /*002a*/ 	.short	(.L_100 - .L_99)
.L_99:
        /*002c*/ 	.word	0x00000000
        /*0030*/ 	.short	0x0001
        /*0032*/ 	.short	0x0008
        /*0034*/ 	.byte	0x00, 0xf5, 0x21, 0x00


	//----- nvinfo : EIATTR_KPARAM_INFO
	.align		4
.L_100:
        /*0038*/ 	.byte	0x04, 0x17
        /*003a*/ 	.short	(.L_102 - .L_101)
.L_101:
        /*003c*/ 	.word	0x00000000
        /*0040*/ 	.short	0x0000
        /*0042*/ 	.short	0x0000
        /*0044*/ 	.byte	0x00, 0xf5, 0x21, 0x00


	//----- nvinfo : EIATTR_SPARSE_MMA_MASK
	.align		4
.L_102:
        /*0048*/ 	.byte	0x03, 0x50
        /*004a*/ 	.short	0x0000


	//----- nvinfo : EIATTR_MAXREG_COUNT
	.align		4
        /*004c*/ 	.byte	0x03, 0x1b
        /*004e*/ 	.short	0x00ff


	//----- nvinfo : EIATTR_MERCURY_ISA_VERSION
	.align		4
        /*0050*/ 	.byte	0x03, 0x5f
        /*0052*/ 	.short	0x0101


	//----- nvinfo : EIATTR_VRC_CTA_INIT_COUNT
	.align		4
        /*0054*/ 	.byte	0x02, 0x4a
	.zero		1
	.zero		1


	//----- nvinfo : EIATTR_EXIT_INSTR_OFFSETS
	.align		4
        /*0058*/ 	.byte	0x04, 0x1c
        /*005a*/ 	.short	(.L_104 - .L_103)


	//   ....[0]....
.L_103:
        /*005c*/ 	.word	0x00000040


	//   ....[1]....
        /*0060*/ 	.word	0x00000100


	//----- nvinfo : EIATTR_CBANK_PARAM_SIZE
	.align		4
.L_104:
        /*0064*/ 	.byte	0x03, 0x19
        /*0066*/ 	.short	0x001c


	//----- nvinfo : EIATTR_PARAM_CBANK
	.align		4
        /*0068*/ 	.byte	0x04, 0x0a
        /*006a*/ 	.short	(.L_106 - .L_105)
	.align		4
.L_105:
        /*006c*/ 	.word	index@(.nv.constant0._Z17vector_add_block1PiS_S_i)
        /*0070*/ 	.short	0x0380
        /*0072*/ 	.short	0x001c


	//----- nvinfo : EIATTR_SW_WAR
	.align		4
.L_106:
        /*0074*/ 	.byte	0x04, 0x36
        /*0076*/ 	.short	(.L_108 - .L_107)
.L_107:
        /*0078*/ 	.word	0x00000008
.L_108:


//--------------------- .nv.callgraph             --------------------------
	.section	.nv.callgraph,"",@"SHT_CUDA_CALLGRAPH"
	.align	4
	.sectionentsize	8
	.align		4
        /*0000*/ 	.word	0x00000000
	.align		4
        /*0004*/ 	.word	0xffffffff
	.align		4
        /*0008*/ 	.word	index@(_Z23vector_add_grid2_block2PiS_S_i)
	.align		4
        /*000c*/ 	.word	index@(vprintf)
	.align		4
        /*0010*/ 	.word	index@(_Z23vector_add_grid1_block1PiS_S_i)
	.align		4
        /*0014*/ 	.word	index@(vprintf)
	.align		4
        /*0018*/ 	.word	index@(_Z17vector_add_block2PiS_S_i)
	.align		4
        /*001c*/ 	.word	index@(vprintf)
	.align		4
        /*0020*/ 	.word	0x00000000
	.align		4
        /*0024*/ 	.word	0xfffffffe
	.align		4
        /*0028*/ 	.word	0x00000000
	.align		4
        /*002c*/ 	.word	0xfffffffd
	.align		4
        /*0030*/ 	.word	0x00000000
	.align		4
        /*0034*/ 	.word	0xfffffffc


//--------------------- .nv.constant4             --------------------------
	.section	.nv.constant4,"a",@progbits
	.align	8
	.align		8
.nv.constant4:
        /*0000*/ 	.dword	vprintf
	.align		8
        /*0008*/ 	.dword	$str
	.align		8
        /*0010*/ 	.dword	$str$1
	.align		8
        /*0018*/ 	.dword	$str$2


//--------------------- .text._Z23vector_add_grid2_block2PiS_S_i --------------------------
	.section	.text._Z23vector_add_grid2_block2PiS_S_i,"ax",@progbits
	.align	128
        .global         _Z23vector_add_grid2_block2PiS_S_i
        .type           _Z23vector_add_grid2_block2PiS_S_i,@function
        .size           _Z23vector_add_grid2_block2PiS_S_i,(.L_x_7 - _Z23vector_add_grid2_block2PiS_S_i)
        .other          _Z23vector_add_grid2_block2PiS_S_i,@"STO_CUDA_ENTRY STV_DEFAULT"
_Z23vector_add_grid2_block2PiS_S_i:
.text._Z23vector_add_grid2_block2PiS_S_i:
[----:B------:R-:W0:Y:S01]  /*0000*/  LDC R1, c[0x0][0x37c] ;  /* 0x0000df00ff017b82 */ /* 0x000e220000000800 */
[----:B------:R-:W1:Y:S01]  /*0010*/  S2R R8, SR_CTAID.X ;  /* 0x0000000000087919 */ /* 0x000e620000002500 */
[----:B------:R-:W2:Y:S01]  /*0020*/  LDCU UR5, c[0x0][0x2fc] ;  /* 0x00005f80ff0577ac */ /* 0x000ea20008000800 */
[----:B0-----:R-:W-:Y:S01]  /*0030*/  IADD3 R1, PT, PT, R1, -0x20, RZ ;  /* 0xffffffe001017810 */ /* 0x001fe20007ffe0ff */
[----:B------:R-:W1:Y:S01]  /*0040*/  S2R R9, SR_CTAID.Y ;  /* 0x0000000000097919 */ /* 0x000e620000002600 */
[----:B------:R-:W1:Y:S01]  /*0050*/  LDCU UR4, c[0x0][0x370] ;  /* 0x00006e00ff0477ac */ /* 0x000e620008000800 */
[----:B------:R-:W0:Y:S01]  /*0060*/  S2R R10, SR_TID.X ;  /* 0x00000000000a7919 */ /* 0x000e220000002100 */
[----:B------:R-:W0:Y:S01]  /*0070*/  LDCU UR6, c[0x0][0x360] ;  /* 0x00006c00ff0677ac */ /* 0x000e220008000800 */
[----:B------:R-:W3:Y:S01]  /*0080*/  S2R R11, SR_TID.Y ;  /* 0x00000000000b7919 */ /* 0x000ee20000002200 */
[----:B------:R-:W3:Y:S01]  /*0090*/  LDCU UR7, c[0x0][0x364] ;  /* 0x00006c80ff0777ac */ /* 0x000ee20008000800 */
[----:B-1----:R-:W-:Y:S01]  /*00a0*/  IMAD R0, R9, UR4, R8 ;  /* 0x0000000409007c24 */ /* 0x002fe2000f8e0208 */
[----:B------:R-:W1:Y:S01]  /*00b0*/  LDCU UR4, c[0x0][0x2f8] ;  /* 0x00005f00ff0477ac */ /* 0x000e620008000800 */
[----:B0-----:R-:W-:-:S02]  /*00c0*/  IMAD R18, R8, UR6, R10 ;  /* 0x0000000608127c24 */ /* 0x001fc4000f8e020a */
[--C-:B---3--:R-:W-:Y:S01]  /*00d0*/  IMAD R19, R9, UR7, R11.reuse ;  /* 0x0000000709137c24 */ /* 0x108fe2000f8e020b */
[----:B------:R0:W-:Y:S01]  /*00e0*/  STL.128 [R1], R8 ;  /* 0x0000000801007387 */ /* 0x0001e20000100c00 */
[----:B------:R-:W-:Y:S01]  /*00f0*/  IMAD R3, R0, UR7, R11 ;  /* 0x0000000700037c24 */ /* 0x000fe2000f8e020b */
[----:B------:R-:W-:Y:S02]  /*0100*/  MOV R0, 0x0 ;  /* 0x0000000000007802 */ /* 0x000fe40000000f00 */
[----:B------:R-:W-:Y:S01]  /*0110*/  LEA R17, R19, R18, 0x2 ;  /* 0x0000001213117211 */ /* 0x000fe200078e10ff */
[----:B------:R-:W-:Y:S01]  /*0120*/  IMAD R16, R3, UR6, R10 ;  /* 0x0000000603107c24 */ /* 0x000fe2000f8e020a */
[----:B------:R-:W3:Y:S01]  /*0130*/  LDCU.64 UR6, c[0x4][0x18] ;  /* 0x01000300ff0677ac */ /* 0x000ee20008000a00 */
[----:B------:R0:W4:Y:S03]  /*0140*/  LDC.64 R2, c[0x4][R0] ;  /* 0x0100000000027b82 */ /* 0x0001260000000a00 */
[----:B------:R0:W-:Y:S01]  /*0150*/  STL.128 [R1+0x10], R16 ;  /* 0x0000101001007387 */ /* 0x0001e20000100c00 */
[----:B-1----:R-:W-:-:S04]  /*0160*/  IADD3 R6, P0, PT, R1, UR4, RZ ;  /* 0x0000000401067c10 */ /* 0x002fc8000ff1e0ff */
[----:B--2---:R-:W-:Y:S02]  /*0170*/  IADD3.X R7, PT, PT, RZ, UR5, RZ, P0, !PT ;  /* 0x00000005ff077c10 */ /* 0x004fe400087fe4ff */
[----:B---3--:R-:W-:Y:S02]  /*0180*/  MOV R4, UR6 ;  /* 0x0000000600047c02 */ /* 0x008fe40008000f00 */
[----:B0-----:R-:W-:-:S07]  /*0190*/  MOV R5, UR7 ;  /* 0x0000000700057c02 */ /* 0x001fce0008000f00 */
[----:B------:R-:W-:-:S07]  /*01a0*/  LEPC R20, `(.L_x_0) ;  /* 0x000000001014794e */ /* 0x000fce0000000000 */
[----:B----4-:R-:W-:Y:S05]  /*01b0*/  CALL.ABS.NOINC R2 ;  /* 0x0000000002007343 */ /* 0x010fea0003c00000 */
.L_x_0:
[----:B------:R-:W0:Y:S02]  /*01c0*/  LDCU UR4, c[0x0][0x398] ;  /* 0x00007300ff0477ac */ /* 0x000e240008000800 */
[----:B0-----:R-:W-:-:S13]  /*01d0*/  ISETP.GE.AND P0, PT, R17, UR4, PT ;  /* 0x0000000411007c0c */ /* 0x001fda000bf06270 */
[----:B------:R-:W-:Y:S05]  /*01e0*/  @P0 EXIT ;  /* 0x000000000000094d */ /* 0x000fea0003800000 */
[----:B------:R-:W0:Y:S01]  /*01f0*/  LDC.64 R2, c[0x0][0x380] ;  /* 0x0000e000ff027b82 */ /* 0x000e220000000a00 */
[----:B------:R-:W1:Y:S07]  /*0200*/  LDCU.64 UR4, c[0x0][0x358] ;  /* 0x00006b00ff0477ac */ /* 0x000e6e0008000a00 */
[----:B------:R-:W2:Y:S08]  /*0210*/  LDC.64 R4, c[0x0][0x388] ;  /* 0x0000e200ff047b82 */ /* 0x000eb00000000a00 */
[----:B------:R-:W3:Y:S01]  /*0220*/  LDC.64 R6, c[0x0][0x390] ;  /* 0x0000e400ff067b82 */ /* 0x000ee20000000a00 */
[----:B0-----:R-:W-:-:S06]  /*0230*/  IMAD.WIDE R2, R16, 0x4, R2 ;  /* 0x0000000410027825 */ /* 0x001fcc00078e0202 */
[----:B-1----:R-:W4:Y:S01]  /*0240*/  LDG.E R2, desc[UR4][R2.64] ;  /* 0x0000000402027981 */ /* 0x002f22000c1e1900 */
[----:B--2---:R-:W-:-:S06]  /*0250*/  IMAD.WIDE R4, R16, 0x4, R4 ;  /* 0x0000000410047825 */ /* 0x004fcc00078e0204 */
[----:B------:R-:W4:Y:S01]  /*0260*/  LDG.E R5, desc[UR4][R4.64] ;  /* 0x0000000404057981 */ /* 0x000f22000c1e1900 */
[----:B---3--:R-:W-:Y:S01]  /*0270*/  IMAD.WIDE R16, R16, 0x4, R6 ;  /* 0x0000000410107825 */ /* 0x008fe200078e0206 */
[----:B----4-:R-:W-:-:S05]  /*0280*/  IADD3 R7, PT, PT, R2, R5, RZ ;  /* 0x0000000502077210 */ /* 0x010fca0007ffe0ff */
[----:B------:R-:W-:Y:S01]  /*0290*/  STG.E desc[UR4][R16.64], R7 ;  /* 0x0000000710007986 */ /* 0x000fe2000c101904 */
[----:B------:R-:W-:Y:S05]  /*02a0*/  EXIT ;  /* 0x000000000000794d */ /* 0x000fea0003800000 */
.L_x_1:
[----:B------:R-:W-:-:S00]  /*02b0*/  BRA `(.L_x_1) ;  /* 0xfffffffc00fc7947 */ /* 0x000fc0000383ffff */
[----:B------:R-:W-:-:S00]  /*02c0*/  NOP ;  /* 0x0000000000007918 */ /* 0x000fc00000000000 */
        /* <DEDUP_REMOVED lines=11> */
.L_x_7:


//--------------------- .text._Z23vector_add_grid1_block1PiS_S_i --------------------------
	.section	.text._Z23vector_add_grid1_block1PiS_S_i,"ax",@progbits
	.align	128
        .global         _Z23vector_add_grid1_block1PiS_S_i
        .type           _Z23vector_add_grid1_block1PiS_S_i,@function
        .size           _Z23vector_add_grid1_block1PiS_S_i,(.L_x_8 - _Z23vector_add_grid1_block1PiS_S_i)
        .other          _Z23vector_add_grid1_block1PiS_S_i,@"STO_CUDA_ENTRY STV_DEFAULT"
_Z23vector_add_grid1_block1PiS_S_i:
.text._Z23vector_add_grid1_block1PiS_S_i:
[----:B------:R-:W0:Y:S01]  /*0000*/  LDC R1, c[0x0][0x37c] ;  /* 0x0000df00ff017b82 */ /* 0x000e220000000800 */
[----:B------:R-:W1:Y:S01]  /*0010*/  S2R R11, SR_CTAID.X ;  /* 0x00000000000b7919 */ /* 0x000e620000002500 */
[----:B------:R-:W2:Y:S01]  /*0020*/  LDCU UR5, c[0x0][0x2fc] ;  /* 0x00005f80ff0577ac */ /* 0x000ea20008000800 */
[----:B0-----:R-:W-:Y:S01]  /*0030*/  IADD3 R1, PT, PT, R1, -0x10, RZ ;  /* 0xfffffff001017810 */ /* 0x001fe20007ffe0ff */
[----:B------:R-:W1:Y:S01]  /*0040*/  S2R R10, SR_TID.X ;  /* 0x00000000000a7919 */ /* 0x000e620000002100 */
[----:B------:R-:W1:Y:S01]  /*0050*/  LDCU UR6, c[0x0][0x370] ;  /* 0x00006e00ff0677ac */ /* 0x000e620008000800 */
[----:B------:R-:W-:Y:S01]  /*0060*/  MOV R0, 0x0 ;  /* 0x0000000000007802 */ /* 0x000fe20000000f00 */
[----:B------:R-:W0:Y:S03]  /*0070*/  LDCU UR4, c[0x0][0x2f8] ;  /* 0x00005f00ff0477ac */ /* 0x000e260008000800 */
[----:B------:R3:W4:Y:S01]  /*0080*/  LDC.64 R8, c[0x4][R0] ;  /* 0x0100000000087b82 */ /* 0x0007220000000a00 */
[----:B0-----:R-:W-:-:S04]  /*0090*/  IADD3 R6, P0, PT, R1, UR4, RZ ;  /* 0x0000000401067c10 */ /* 0x001fc8000ff1e0ff */
[----:B--2---:R-:W-:Y:S01]  /*00a0*/  IADD3.X R7, PT, PT, RZ, UR5, RZ, P0, !PT ;  /* 0x00000005ff077c10 */ /* 0x004fe200087fe4ff */
[----:B-1----:R-:W-:Y:S01]  /*00b0*/  IMAD R2, R11, UR6, R10 ;  /* 0x000000060b027c24 */ /* 0x002fe2000f8e020a */
[----:B------:R3:W-:Y:S01]  /*00c0*/  STL.64 [R1], R10 ;  /* 0x0000000a01007387 */ /* 0x0007e20000100a00 */
[----:B------:R-:W0:Y:S03]  /*00d0*/  LDCU.64 UR6, c[0x4][0x10] ;  /* 0x01000200ff0677ac */ /* 0x000e260008000a00 */
[----:B------:R3:W-:Y:S01]  /*00e0*/  STL [R1+0x8], R2 ;  /* 0x0000080201007387 */ /* 0x0007e20000100800 */
[----:B0-----:R-:W-:Y:S01]  /*00f0*/  MOV R4, UR6 ;  /* 0x0000000600047c02 */ /* 0x001fe20008000f00 */
[----:B---3--:R-:W-:-:S07]  /*0100*/  IMAD.U32 R5, RZ, RZ, UR7 ;  /* 0x00000007ff057e24 */ /* 0x008fce000f8e00ff */
[----:B------:R-:W-:-:S07]  /*0110*/  LEPC R20, `(.L_x_2) ;  /* 0x000000001014794e */ /* 0x000fce0000000000 */
[----:B----4-:R-:W-:Y:S05]  /*0120*/  CALL.ABS.NOINC R8 ;  /* 0x0000000008007343 */ /* 0x010fea0003c00000 */
.L_x_2:
        /* <DEDUP_REMOVED lines=11> */
[----:B---3--:R-:W-:-:S04]  /*01e0*/  IMAD.WIDE R2, R2, 0x4, R8 ;  /* 0x0000000402027825 */ /* 0x008fc800078e0208 */
[----:B----4-:R-:W-:-:S05]  /*01f0*/  IMAD.IADD R9, R4, 0x1, R7 ;  /* 0x0000000104097824 */ /* 0x010fca00078e0207 */
[----:B------:R-:W-:Y:S01]  /*0200*/  STG.E desc[UR4][R2.64], R9 ;  /* 0x0000000902007986 */ /* 0x000fe2000c101904 */
[----:B------:R-:W-:Y:S05]  /*0210*/  EXIT ;  /* 0x000000000000794d */ /* 0x000fea0003800000 */
.L_x_3:
        /* <DEDUP_REMOVED lines=14> */
.L_x_8:


//--------------------- .text._Z17vector_add_block2PiS_S_i --------------------------
	.section	.text._Z17vector_add_block2PiS_S_i,"ax",@progbits
	.align	128
        .global         _Z17vector_add_block2PiS_S_i
        .type           _Z17vector_add_block2PiS_S_i,@function
        .size           _Z17vector_add_block2PiS_S_i,(.L_x_9 - _Z17vector_add_block2PiS_S_i)
        .other          _Z17vector_add_block2PiS_S_i,@"STO_CUDA_ENTRY STV_DEFAULT"
_Z17vector_add_block2PiS_S_i:
.text._Z17vector_add_block2PiS_S_i:
[----:B------:R-:W0:Y:S01]  /*0000*/  LDC R1, c[0x0][0x37c] ;  /* 0x0000df00ff017b82 */ /* 0x000e220000000800 */
[----:B------:R-:W1:Y:S01]  /*0010*/  S2R R10, SR_TID.X ;  /* 0x00000000000a7919 */ /* 0x000e620000002100 */
[----:B------:R-:W2:Y:S01]  /*0020*/  LDCU UR5, c[0x0][0x2fc] ;  /* 0x00005f80ff0577ac */ /* 0x000ea20008000800 */
[----:B0-----:R-:W-:Y:S01]  /*0030*/  IADD3 R1, PT, PT, R1, -0x10, RZ ;  /* 0xfffffff001017810 */ /* 0x001fe20007ffe0ff */
[----:B------:R-:W1:Y:S01]  /*0040*/  S2R R11, SR_TID.Y ;  /* 0x00000000000b7919 */ /* 0x000e620000002200 */
        /* <DEDUP_REMOVED lines=14> */
.L_x_4:
[----:B------:R-:W0:Y:S02]  /*0130*/  LDCU UR4, c[0x0][0x398] ;  /* 0x00007300ff0477ac */ /* 0x000e240008000800 */
[----:B0-----:R-:W-:-:S13]  /*0140*/  ISETP.GE.AND P0, PT, R2, UR4, PT ;  /* 0x0000000402007c0c */ /* 0x001fda000bf06270 */
[----:B------:R-:W-:Y:S05]  /*0150*/  @P0 EXIT ;  /* 0x000000000000094d */ /* 0x000fea0003800000 */
[----:B------:R-:W0:Y:S01]  /*0160*/  LDC.64 R4, c[0x0][0x380] ;  /* 0x0000e000ff047b82 */ /* 0x000e220000000a00 */
[----:B------:R-:W1:Y:S07]  /*0170*/  LDCU.64 UR4, c[0x0][0x358] ;  /* 0x00006b00ff0477ac */ /* 0x000e6e0008000a00 */
[----:B------:R-:W2:Y:S08]  /*0180*/  LDC.64 R6, c[0x0][0x388] ;  /* 0x0000e200ff067b82 */ /* 0x000eb00000000a00 */
[----:B------:R-:W3:Y:S01]  /*0190*/  LDC.64 R8, c[0x0][0x390] ;  /* 0x0000e400ff087b82 */ /* 0x000ee20000000a00 */
[----:B0-----:R-:W-:-:S06]  /*01a0*/  IMAD.WIDE.U32 R4, R2, 0x4, R4 ;  /* 0x0000000402047825 */ /* 0x001fcc00078e0004 */
[----:B-1----:R-:W4:Y:S01]  /*01b0*/  LDG.E R4, desc[UR4][R4.64] ;  /* 0x0000000404047981 */ /* 0x002f22000c1e1900 */
[----:B--2---:R-:W-:-:S06]  /*01c0*/  IMAD.WIDE.U32 R6, R2, 0x4, R6 ;  /* 0x0000000402067825 */ /* 0x004fcc00078e0006 */
[----:B------:R-:W4:Y:S01]  /*01d0*/  LDG.E R7, desc[UR4][R6.64] ;  /* 0x0000000406077981 */ /* 0x000f22000c1e1900 */
[----:B---3--:R-:W-:-:S04]  /*01e0*/  IMAD.WIDE.U32 R2, R2, 0x4, R8 ;  /* 0x0000000402027825 */ /* 0x008fc800078e0008 */
[----:B----4-:R-:W-:-:S05]  /*01f0*/  IMAD.IADD R9, R4, 0x1, R7 ;  /* 0x0000000104097824 */ /* 0x010fca00078e0207 */
[----:B------:R-:W-:Y:S01]  /*0200*/  STG.E desc[UR4][R2.64], R9 ;  /* 0x0000000902007986 */ /* 0x000fe2000c101904 */
[----:B------:R-:W-:Y:S05]  /*0210*/  EXIT ;  /* 0x000000000000794d */ /* 0x000fea0003800000 */
.L_x_5:
        /* <DEDUP_REMOVED lines=14> */
.L_x_9:


//--------------------- .text._Z17vector_add_block1PiS_S_i --------------------------
	.section	.text._Z17vector_add_block1PiS_S_i,"ax",@progbits
	.align	128
        .global         _Z17vector_add_block1PiS_S_i
        .type           _Z17vector_add_block1PiS_S_i,@function
        .size           _Z17vector_add_block1PiS_S_i,(.L_x_10 - _Z17vector_add_block1PiS_S_i)
        .other          _Z17vector_add_block1PiS_S_i,@"STO_CUDA_ENTRY STV_DEFAULT"
_Z17vector_add_block1PiS_S_i:
.text._Z17vector_add_block1PiS_S_i:
[----:B------:R-:W-:Y:S01]  /*0000*/  LDC R1, c[0x0][0x37c] ;  /* 0x0000df00ff017b82 */ /* 0x000fe20000000800 */
[----:B------:R-:W0:Y:S01]  /*0010*/  S2R R9, SR_TID.X ;  /* 0x0000000000097919 */ /* 0x000e220000002100 */
        /* <DEDUP_REMOVED lines=11> */
[----:B---3--:R-:W-:Y:S01]  /*00d0*/  IMAD.WIDE.U32 R6, R9, 0x4, R6 ;  /* 0x0000000409067825 */ /* 0x008fe200078e0006 */
[----:B----4-:R-:W-:-:S05]  /*00e0*/  IADD3 R9, PT, PT, R2, R5, RZ ;  /* 0x0000000502097210 */ /* 0x010fca0007ffe0ff */
[----:B------:R-:W-:Y:S01]  /*00f0*/  STG.E desc[UR4][R6.64], R9 ;  /* 0x0000000906007986 */ /* 0x000fe2000c101904 */
[----:B------:R-:W-:Y:S05]  /*0100*/  EXIT ;  /* 0x000000000000794d */ /* 0x000fea0003800000 */
.L_x_6:
        /* <DEDUP_REMOVED lines=15> */
.L_x_10:


//--------------------- .nv.global.init           --------------------------
	.section	.nv.global.init,"aw",@progbits
.nv.global.init:
	.type		$str$1,@object
	.size		$str$1,($str - $str$1)
$str$1:
        /*0000*/ 	.byte	0x09, 0x20, 0x74, 0x68, 0x72, 0x65, 0x61, 0x64, 0x49, 0x64, 0x78, 0x2e, 0x78, 0x20, 0x3d, 0x20
        /*0010*/ 	.byte	0x25, 0x64, 0x2c, 0x62, 0x6c, 0x6f, 0x63, 0x6b, 0x49, 0x64, 0x78, 0x2e, 0x78, 0x20, 0x3d, 0x20
        /*0020*/ 	.byte	0x25, 0x64, 0x2c, 0x74, 0x69, 0x64, 0x20, 0x3d, 0x20, 0x25, 0x64, 0x0a, 0x00
	.type		$str,@object
	.size		$str,($str$2 - $str)
$str:
        /*002d*/ 	.byte	0x09, 0x20, 0x74, 0x68, 0x72, 0x65, 0x61, 0x64, 0x49, 0x64, 0x78, 0x2e, 0x78, 0x20, 0x3d, 0x20
        /*003d*/ 	.byte	0x25, 0x64, 0x2c, 0x74, 0x68, 0x72, 0x65, 0x61, 0x64, 0x49, 0x64, 0x78, 0x2e, 0x79, 0x20, 0x3d
        /*004d*/ 	.byte	0x20, 0x25, 0x64, 0x2c, 0x74, 0x69, 0x64, 0x20, 0x3d, 0x20, 0x25, 0x64, 0x0a, 0x00
	.type		$str$2,@object
	.size		$str$2,(.L_2 - $str$2)
$str$2:
        /*005b*/ 	.byte	0x09, 0x20, 0x62, 0x6c, 0x6f, 0x63, 0x6b, 0x20, 0x3d, 0x20, 0x28, 0x25, 0x64, 0x2c, 0x25, 0x64
        /*006b*/ 	.byte	0x29, 0x2c, 0x74, 0x68, 0x72, 0x65, 0x61, 0x64, 0x20, 0x3d, 0x20, 0x28, 0x25, 0x64, 0x2c, 0x25
        /*007b*/ 	.byte	0x64, 0x29, 0x2c, 0x74, 0x69, 0x64, 0x20, 0x3d, 0x20, 0x25, 0x64, 0x2c, 0x69, 0x6e, 0x64, 0x65
        /*008b*/ 	.byte	0x78, 0x20, 0x3d, 0x20, 0x25, 0x64, 0x2c, 0x69, 0x64, 0x78, 0x20, 0x3d, 0x20, 0x25, 0x64, 0x2c
        /*009b*/ 	.byte	0x69, 0x64, 0x79, 0x20, 0x3d, 0x20, 0x25, 0x64, 0x0a, 0x00
.L_2:


//--------------------- .nv.shared.reserved.0     --------------------------
	.section	.nv.shared.reserved.0,"aw",@nobits
	.weak		__nv_reservedSMEM_offset_0_alias
	.size		__nv_reservedSMEM_offset_0_alias, 0, 64
	.other		__nv_reservedSMEM_offset_0_alias,@"STO_CUDA_RESERVED_SHARED STV_DEFAULT"
__nv_reservedSMEM_offset_0_alias:
	.zero		0
	.zero		64


//--------------------- .nv.constant0._Z23vector_add_grid2_block2PiS_S_i --------------------------
	.section	.nv.constant0._Z23vector_add_grid2_block2PiS_S_i,"a",@progbits
	.sectionflags	@""
	.align	4
.nv.constant0._Z23vector_add_grid2_block2PiS_S_i:
	.zero		924


//--------------------- .nv.constant0._Z23vector_add_grid1_block1PiS_S_i --------------------------
	.section	.nv.constant0._Z23vector_add_grid1_block1PiS_S_i,"a",@progbits
	.sectionflags	@""
	.align	4
.nv.constant0._Z23vector_add_grid1_block1PiS_S_i:
	.zero		924


//--------------------- .nv.constant0._Z17vector_add_block2PiS_S_i --------------------------
	.section	.nv.constant0._Z17vector_add_block2PiS_S_i,"a",@progbits
	.sectionflags	@""
	.align	4
.nv.constant0._Z17vector_add_block2PiS_S_i:
	.zero		924


//--------------------- .nv.constant0._Z17vector_add_block1PiS_S_i --------------------------
	.section	.nv.constant0._Z17vector_add_block1PiS_S_i,"a",@progbits
	.sectionflags	@""
	.align	4
.nv.constant0._Z17vector_add_block1PiS_S_i:
	.zero		924


//--------------------- SYMBOLS --------------------------

	.type		.nv.reservedSmem.offset0,@object
	.size		.nv.reservedSmem.offset0,0x4
	.type		vprintf,@function
